//
// Generated by NVIDIA NVVM Compiler
//
// Compiler Build ID: CL-36424714
// Cuda compilation tools, release 13.0, V13.0.88
// Based on NVVM 20.0.0
//

.version 9.0
.target sm_100
.address_size 64

	// .globl	_Z10addVectorsPiS_S_i

.visible .entry _Z10addVectorsPiS_S_i(
	.param .u64 .ptr .align 1 _Z10addVectorsPiS_S_i_param_0,
	.param .u64 .ptr .align 1 _Z10addVectorsPiS_S_i_param_1,
	.param .u64 .ptr .align 1 _Z10addVectorsPiS_S_i_param_2,
	.param .u32 _Z10addVectorsPiS_S_i_param_3
)
{
	.reg .pred 	%p<2>;
	.reg .b32 	%r<9>;
	.reg .b64 	%rd<11>;

	ld.param.u64 	%rd1, [_Z10addVectorsPiS_S_i_param_0];
	ld.param.u64 	%rd2, [_Z10addVectorsPiS_S_i_param_1];
	ld.param.u64 	%rd3, [_Z10addVectorsPiS_S_i_param_2];
	ld.param.u32 	%r2, [_Z10addVectorsPiS_S_i_param_3];
	mov.u32 	%r3, %ctaid.x;
	mov.u32 	%r4, %ntid.x;
	mov.u32 	%r5, %tid.x;
	mad.lo.s32 	%r1, %r3, %r4, %r5;
	setp.ge.s32 	%p1, %r1, %r2;
	@%p1 bra 	$L__BB0_2;
	cvta.to.global.u64 	%rd4, %rd1;
	cvta.to.global.u64 	%rd5, %rd2;
	cvta.to.global.u64 	%rd6, %rd3;
	mul.wide.s32 	%rd7, %r1, 4;
	add.s64 	%rd8, %rd4, %rd7;
	ld.global.u32 	%r6, [%rd8];
	add.s64 	%rd9, %rd5, %rd7;
	ld.global.u32 	%r7, [%rd9];
	add.s32 	%r8, %r7, %r6;
	add.s64 	%rd10, %rd6, %rd7;
	st.global.u32 	[%rd10], %r8;
$L__BB0_2:
	ret;

}
	// .globl	_Z23addVectors_BlockSizeAsNPiS_S_i
.visible .entry _Z23addVectors_BlockSizeAsNPiS_S_i(
	.param .u64 .ptr .align 1 _Z23addVectors_BlockSizeAsNPiS_S_i_param_0,
	.param .u64 .ptr .align 1 _Z23addVectors_BlockSizeAsNPiS_S_i_param_1,
	.param .u64 .ptr .align 1 _Z23addVectors_BlockSizeAsNPiS_S_i_param_2,
	.param .u32 _Z23addVectors_BlockSizeAsNPiS_S_i_param_3
)
{
	.reg .pred 	%p<2>;
	.reg .b32 	%r<6>;
	.reg .b64 	%rd<11>;

	ld.param.u64 	%rd1, [_Z23addVectors_BlockSizeAsNPiS_S_i_param_0];
	ld.param.u64 	%rd2, [_Z23addVectors_BlockSizeAsNPiS_S_i_param_1];
	ld.param.u64 	%rd3, [_Z23addVectors_BlockSizeAsNPiS_S_i_param_2];
	ld.param.u32 	%r2, [_Z23addVectors_BlockSizeAsNPiS_S_i_param_3];
	mov.u32 	%r1, %tid.x;
	setp.ge.s32 	%p1, %r1, %r2;
	@%p1 bra 	$L__BB1_2;
	cvta.to.global.u64 	%rd4, %rd1;
	cvta.to.global.u64 	%rd5, %rd2;
	cvta.to.global.u64 	%rd6, %rd3;
	mul.wide.u32 	%rd7, %r1, 4;
	add.s64 	%rd8, %rd4, %rd7;
	ld.global.u32 	%r3, [%rd8];
	add.s64 	%rd9, %rd5, %rd7;
	ld.global.u32 	%r4, [%rd9];
	add.s32 	%r5, %r4, %r3;
	add.s64 	%rd10, %rd6, %rd7;
	st.global.u32 	[%rd10], %r5;
$L__BB1_2:
	ret;

}
	// .globl	_Z19addVectors_NThreadsPiS_S_i
.visible .entry _Z19addVectors_NThreadsPiS_S_i(
	.param .u64 .ptr .align 1 _Z19addVectors_NThreadsPiS_S_i_param_0,
	.param .u64 .ptr .align 1 _Z19addVectors_NThreadsPiS_S_i_param_1,
	.param .u64 .ptr .align 1 _Z19addVectors_NThreadsPiS_S_i_param_2,
	.param .u32 _Z19addVectors_NThreadsPiS_S_i_param_3
)
{
	.reg .pred 	%p<2>;
	.reg .b32 	%r<6>;
	.reg .b64 	%rd<11>;

	ld.param.u64 	%rd1, [_Z19addVectors_NThreadsPiS_S_i_param_0];
	ld.param.u64 	%rd2, [_Z19addVectors_NThreadsPiS_S_i_param_1];
	ld.param.u64 	%rd3, [_Z19addVectors_NThreadsPiS_S_i_param_2];
	ld.param.u32 	%r2, [_Z19addVectors_NThreadsPiS_S_i_param_3];
	mov.u32 	%r1, %ctaid.x;
	setp.ge.s32 	%p1, %r1, %r2;
	@%p1 bra 	$L__BB2_2;
	cvta.to.global.u64 	%rd4, %rd1;
	cvta.to.global.u64 	%rd5, %rd2;
	cvta.to.global.u64 	%rd6, %rd3;
	mul.wide.u32 	%rd7, %r1, 4;
	add.s64 	%rd8, %rd4, %rd7;
	ld.global.u32 	%r3, [%rd8];
	add.s64 	%rd9, %rd5, %rd7;
	ld.global.u32 	%r4, [%rd9];
	add.s32 	%r5, %r4, %r3;
	add.s64 	%rd10, %rd6, %rd7;
	st.global.u32 	[%rd10], %r5;
$L__BB2_2:
	ret;

}


// ===== COMPILED SASS (sm_100) =====

	.target	sm_100

	.elftype	@"ET_EXEC"


//--------------------- .note.nv.tkinfo           --------------------------
	.section	.note.nv.tkinfo,"",@"SHT_NOTE"
	.sectionflags	@"SHF_NOTE_NV_TKINFO"
	.tkinfo
        /*0018*/ 	.word	0x00000002
        /*0030*/ 	.string	""
        /*0030*/ 	.string	"ptxas"
        /*0030*/ 	.string	"Cuda compilation tools, release 13.0, V13.0.88"
        /*0030*/ 	.string	"Build cuda_13.0.r13.0/compiler.36424714_0"
        /*0030*/ 	.string	"-arch sm_100 -m 64 "



//--------------------- .note.nv.cuinfo           --------------------------
	.section	.note.nv.cuinfo,"",@"SHT_NOTE"
	.sectionflags	@"SHF_NOTE_NV_CUINFO"
        /*0018*/ 	.short	0x0002
        /*001a*/ 	.short	0x0064
        /*001c*/ 	.short	0x0082
	.zero		2


//--------------------- .nv.info                  --------------------------
	.section	.nv.info,"",@"SHT_CUDA_INFO"
	.align	4


	//----- nvinfo : EIATTR_REGCOUNT
	.align		4
        /*0000*/ 	.byte	0x04, 0x2f
        /*0002*/ 	.short	(.L_1 - .L_0)
	.align		4
.L_0:
        /*0004*/ 	.word	index@(_Z10addVectorsPiS_S_i)
        /*0008*/ 	.word	0x0000000c


	//----- nvinfo : EIATTR_FRAME_SIZE
	.align		4
.L_1:
        /*000c*/ 	.byte	0x04, 0x11
        /*000e*/ 	.short	(.L_3 - .L_2)
	.align		4
.L_2:
        /*0010*/ 	.word	index@(_Z10addVectorsPiS_S_i)
        /*0014*/ 	.word	0x00000000


	//----- nvinfo : EIATTR_REGCOUNT
	.align		4
.L_3:
        /*0018*/ 	.byte	0x04, 0x2f
        /*001a*/ 	.short	(.L_5 - .L_4)
	.align		4
.L_4:
        /*001c*/ 	.word	index@(_Z23addVectors_BlockSizeAsNPiS_S_i)
        /*0020*/ 	.word	0x0000000c


	//----- nvinfo : EIATTR_FRAME_SIZE
	.align		4
.L_5:
        /*0024*/ 	.byte	0x04, 0x11
        /*0026*/ 	.short	(.L_7 - .L_6)
	.align		4
.L_6:
        /*0028*/ 	.word	index@(_Z23addVectors_BlockSizeAsNPiS_S_i)
        /*002c*/ 	.word	0x00000000


	//----- nvinfo : EIATTR_REGCOUNT
	.align		4
.L_7:
        /*0030*/ 	.byte	0x04, 0x2f
        /*0032*/ 	.short	(.L_9 - .L_8)
	.align		4
.L_8:
        /*0034*/ 	.word	index@(_Z19addVectors_NThreadsPiS_S_i)
        /*0038*/ 	.word	0x0000000c


	//----- nvinfo : EIATTR_FRAME_SIZE
	.align		4
.L_9:
        /*003c*/ 	.byte	0x04, 0x11
        /*003e*/ 	.short	(.L_11 - .L_10)
	.align		4
.L_10:
        /*0040*/ 	.word	index@(_Z19addVectors_NThreadsPiS_S_i)
        /*0044*/ 	.word	0x00000000


	//----- nvinfo : EIATTR_MIN_STACK_SIZE
	.align		4
.L_11:
        /*0048*/ 	.byte	0x04, 0x12
        /*004a*/ 	.short	(.L_13 - .L_12)
	.align		4
.L_12:
        /*004c*/ 	.word	index@(_Z19addVectors_NThreadsPiS_S_i)
        /*0050*/ 	.word	0x00000000


	//----- nvinfo : EIATTR_MIN_STACK_SIZE
	.align		4
.L_13:
        /*0054*/ 	.byte	0x04, 0x12
        /*0056*/ 	.short	(.L_15 - .L_14)
	.align		4
.L_14:
        /*0058*/ 	.word	index@(_Z23addVectors_BlockSizeAsNPiS_S_i)
        /*005c*/ 	.word	0x00000000


	//----- nvinfo : EIATTR_MIN_STACK_SIZE
	.align		4
.L_15:
        /*0060*/ 	.byte	0x04, 0x12
        /*0062*/ 	.short	(.L_17 - .L_16)
	.align		4
.L_16:
        /*0064*/ 	.word	index@(_Z10addVectorsPiS_S_i)
        /*0068*/ 	.word	0x00000000
.L_17:


//--------------------- .nv.compat                --------------------------
	.section	.nv.compat,"",@"SHT_CUDA_COMPAT_INFO"
	.align	4
        /*0000*/ 	.byte	0x02, 0x09, 0x00, 0x00, 0x02, 0x02, 0x01, 0x00, 0x02, 0x05, 0x05, 0x00, 0x03, 0x07, 0x01, 0x01
        /*0010*/ 	.byte	0x02, 0x03, 0x00, 0x00, 0x02, 0x06, 0x01, 0x00, 0x04, 0x0b, 0x08, 0x00, 0x09, 0x00, 0x00, 0x00
        /*0020*/ 	.byte	0x00, 0x00, 0x00, 0x00


//--------------------- .nv.info._Z19addVectors_NThreadsPiS_S_i --------------------------
	.section	.nv.info._Z19addVectors_NThreadsPiS_S_i,"",@"SHT_CUDA_INFO"
	.sectionflags	@""
	.align	4


	//----- nvinfo : EIATTR_CUDA_API_VERSION
	.align		4
        /*0000*/ 	.byte	0x04, 0x37
        /*0002*/ 	.short	(.L_19 - .L_18)
.L_18:
        /*0004*/ 	.word	0x00000082


	//----- nvinfo : EIATTR_KPARAM_INFO
	.align		4
.L_19:
        /*0008*/ 	.byte	0x04, 0x17
        /*000a*/ 	.short	(.L_21 - .L_20)
.L_20:
        /*000c*/ 	.word	0x00000000
        /*0010*/ 	.short	0x0003
        /*0012*/ 	.short	0x0018
        /*0014*/ 	.byte	0x00, 0xf0, 0x11, 0x00


	//----- nvinfo : EIATTR_KPARAM_INFO
	.align		4
.L_21:
        /*0018*/ 	.byte	0x04, 0x17
        /*001a*/ 	.short	(.L_23 - .L_22)
.L_22:
        /*001c*/ 	.word	0x00000000
        /*0020*/ 	.short	0x0002
        /*0022*/ 	.short	0x0010
        /*0024*/ 	.byte	0x00, 0xf5, 0x21, 0x00


	//----- nvinfo : EIATTR_KPARAM_INFO
	.align		4
.L_23:
        /*0028*/ 	.byte	0x04, 0x17
        /*002a*/ 	.short	(.L_25 - .L_24)
.L_24:
        /*002c*/ 	.word	0x00000000
        /*0030*/ 	.short	0x0001
        /*0032*/ 	.short	0x0008
        /*0034*/ 	.byte	0x00, 0xf5, 0x21, 0x00


	//----- nvinfo : EIATTR_KPARAM_INFO
	.align		4
.L_25:
        /*0038*/ 	.byte	0x04, 0x17
        /*003a*/ 	.short	(.L_27 - .L_26)
.L_26:
        /*003c*/ 	.word	0x00000000
        /*0040*/ 	.short	0x0000
        /*0042*/ 	.short	0x0000
        /*0044*/ 	.byte	0x00, 0xf5, 0x21, 0x00


	//----- nvinfo : EIATTR_SPARSE_MMA_MASK
	.align		4
.L_27:
        /*0048*/ 	.byte	0x03, 0x50
        /*004a*/ 	.short	0x0000


	//----- nvinfo : EIATTR_MAXREG_COUNT
	.align		4
        /*004c*/ 	.byte	0x03, 0x1b
        /*004e*/ 	.short	0x00ff


	//----- nvinfo : EIATTR_MERCURY_ISA_VERSION
	.align		4
        /*0050*/ 	.byte	0x03, 0x5f
        /*0052*/ 	.short	0x0101


	//----- nvinfo : EIATTR_VRC_CTA_INIT_COUNT
	.align		4
        /*0054*/ 	.byte	0x02, 0x4a
	.zero		1
	.zero		1


	//----- nvinfo : EIATTR_EXIT_INSTR_OFFSETS
	.align		4
        /*0058*/ 	.byte	0x04, 0x1c
        /*005a*/ 	.short	(.L_29 - .L_28)


	//   ....[0]....
.L_28:
        /*005c*/ 	.word	0x00000040


	//   ....[1]....
        /*0060*/ 	.word	0x00000100


	//----- nvinfo : EIATTR_CBANK_PARAM_SIZE
	.align		4
.L_29:
        /*0064*/ 	.byte	0x03, 0x19
        /*0066*/ 	.short	0x001c


	//----- nvinfo : EIATTR_PARAM_CBANK
	.align		4
        /*0068*/ 	.byte	0x04, 0x0a
        /*006a*/ 	.short	(.L_31 - .L_30)
	.align		4
.L_30:
        /*006c*/ 	.word	index@(.nv.constant0._Z19addVectors_NThreadsPiS_S_i)
        /*0070*/ 	.short	0x0380
        /*0072*/ 	.short	0x001c


	//----- nvinfo : EIATTR_SW_WAR
	.align		4
.L_31:
        /*0074*/ 	.byte	0x04, 0x36
        /*0076*/ 	.short	(.L_33 - .L_32)
.L_32:
        /*0078*/ 	.word	0x00000008
.L_33:


//--------------------- .nv.info._Z23addVectors_BlockSizeAsNPiS_S_i --------------------------
	.section	.nv.info._Z23addVectors_BlockSizeAsNPiS_S_i,"",@"SHT_CUDA_INFO"
	.sectionflags	@""
	.align	4


	//----- nvinfo : EIATTR_CUDA_API_VERSION
	.align		4
        /*0000*/ 	.byte	0x04, 0x37
        /*0002*/ 	.short	(.L_35 - .L_34)
.L_34:
        /*0004*/ 	.word	0x00000082


	//----- nvinfo : EIATTR_KPARAM_INFO
	.align		4
.L_35:
        /*0008*/ 	.byte	0x04, 0x17
        /*000a*/ 	.short	(.L_37 - .L_36)
.L_36:
        /*000c*/ 	.word	0x00000000
        /*0010*/ 	.short	0x0003
        /*0012*/ 	.short	0x0018
        /*0014*/ 	.byte	0x00, 0xf0, 0x11, 0x00


	//----- nvinfo : EIATTR_KPARAM_INFO
	.align		4
.L_37:
        /*0018*/ 	.byte	0x04, 0x17
        /*001a*/ 	.short	(.L_39 - .L_38)
.L_38:
        /*001c*/ 	.word	0x00000000
        /*0020*/ 	.short	0x0002
        /*0022*/ 	.short	0x0010
        /*0024*/ 	.byte	0x00, 0xf5, 0x21, 0x00


	//----- nvinfo : EIATTR_KPARAM_INFO
	.align		4
.L_39:
        /*0028*/ 	.byte	0x04, 0x17
        /*002a*/ 	.short	(.L_41 - .L_40)
.L_40:
        /*002c*/ 	.word	0x00000000
        /*0030*/ 	.short	0x0001
        /*0032*/ 	.short	0x0008
        /*0034*/ 	.byte	0x00, 0xf5, 0x21, 0x00


	//----- nvinfo : EIATTR_KPARAM_INFO
	.align		4
.L_41:
        /*0038*/ 	.byte	0x04, 0x17
        /*003a*/ 	.short	(.L_43 - .L_42)
.L_42:
        /*003c*/ 	.word	0x00000000
        /*0040*/ 	.short	0x0000
        /*0042*/ 	.short	0x0000
        /*0044*/ 	.byte	0x00, 0xf5, 0x21, 0x00


	//----- nvinfo : EIATTR_SPARSE_MMA_MASK
	.align		4
.L_43:
        /*0048*/ 	.byte	0x03, 0x50
        /*004a*/ 	.short	0x0000


	//----- nvinfo : EIATTR_MAXREG_COUNT
	.align		4
        /*004c*/ 	.byte	0x03, 0x1b
        /*004e*/ 	.short	0x00ff


	//----- nvinfo : EIATTR_MERCURY_ISA_VERSION
	.align		4
        /*0050*/ 	.byte	0x03, 0x5f
        /*0052*/ 	.short	0x0101


	//----- nvinfo : EIATTR_VRC_CTA_INIT_COUNT
	.align		4
        /*0054*/ 	.byte	0x02, 0x4a
	.zero		1
	.zero		1


	//----- nvinfo : EIATTR_EXIT_INSTR_OFFSETS
	.align		4
        /*0058*/ 	.byte	0x04, 0x1c
        /*005a*/ 	.short	(.L_45 - .L_44)


	//   ....[0]....
.L_44:
        /*005c*/ 	.word	0x00000040


	//   ....[1]....
        /*0060*/ 	.word	0x00000100


	//----- nvinfo : EIATTR_CBANK_PARAM_SIZE
	.align		4
.L_45:
        /*0064*/ 	.byte	0x03, 0x19
        /*0066*/ 	.short	0x001c


	//----- nvinfo : EIATTR_PARAM_CBANK
	.align		4
        /*0068*/ 	.byte	0x04, 0x0a
        /*006a*/ 	.short	(.L_47 - .L_46)
	.align		4
.L_46:
        /*006c*/ 	.word	index@(.nv.constant0._Z23addVectors_BlockSizeAsNPiS_S_i)
        /*0070*/ 	.short	0x0380
        /*0072*/ 	.short	0x001c


	//----- nvinfo : EIATTR_SW_WAR
	.align		4
.L_47:
        /*0074*/ 	.byte	0x04, 0x36
        /*0076*/ 	.short	(.L_49 - .L_48)
.L_48:
        /*0078*/ 	.word	0x00000008
.L_49:


//--------------------- .nv.info._Z10addVectorsPiS_S_i --------------------------
	.section	.nv.info._Z10addVectorsPiS_S_i,"",@"SHT_CUDA_INFO"
	.sectionflags	@""
	.align	4


	//----- nvinfo : EIATTR_CUDA_API_VERSION
	.align		4
        /*0000*/ 	.byte	0x04, 0x37
        /*0002*/ 	.short	(.L_51 - .L_50)
.L_50:
        /*0004*/ 	.word	0x00000082


	//----- nvinfo : EIATTR_KPARAM_INFO
	.align		4
.L_51:
        /*0008*/ 	.byte	0x04, 0x17
        /*000a*/ 	.short	(.L_53 - .L_52)
.L_52:
        /*000c*/ 	.word	0x00000000
        /*0010*/ 	.short	0x0003
        /*0012*/ 	.short	0x0018
        /*0014*/ 	.byte	0x00, 0xf0, 0x11, 0x00


	//----- nvinfo : EIATTR_KPARAM_INFO
	.align		4
.L_53:
        /*0018*/ 	.byte	0x04, 0x17
        /*001a*/ 	.short	(.L_55 - .L_54)
.L_54:
        /*001c*/ 	.word	0x00000000
        /*0020*/ 	.short	0x0002
        /*0022*/ 	.short	0x0010
        /*0024*/ 	.byte	0x00, 0xf5, 0x21, 0x00


	//----- nvinfo : EIATTR_KPARAM_INFO
	.align		4
.L_55:
        /*0028*/ 	.byte	0x04, 0x17
        /*002a*/ 	.short	(.L_57 - .L_56)
.L_56:
        /*002c*/ 	.word	0x00000000
        /*0030*/ 	.short	0x0001
        /*0032*/ 	.short	0x0008
        /*0034*/ 	.byte	0x00, 0xf5, 0x21, 0x00


	//----- nvinfo : EIATTR_KPARAM_INFO
	.align		4
.L_57:
        /*0038*/ 	.byte	0x04, 0x17
        /*003a*/ 	.short	(.L_59 - .L_58)
.L_58:
        /*003c*/ 	.word	0x00000000
        /*0040*/ 	.short	0x0000
        /*0042*/ 	.short	0x0000
        /*0044*/ 	.byte	0x00, 0xf5, 0x21, 0x00


	//----- nvinfo : EIATTR_SPARSE_MMA_MASK
	.align		4
.L_59:
        /*0048*/ 	.byte	0x03, 0x50
        /*004a*/ 	.short	0x0000


	//----- nvinfo : EIATTR_MAXREG_COUNT
	.align		4
        /*004c*/ 	.byte	0x03, 0x1b
        /*004e*/ 	.short	0x00ff


	//----- nvinfo : EIATTR_MERCURY_ISA_VERSION
	.align		4
        /*0050*/ 	.byte	0x03, 0x5f
        /*0052*/ 	.short	0x0101


	//----- nvinfo : EIATTR_VRC_CTA_INIT_COUNT
	.align		4
        /*0054*/ 	.byte	0x02, 0x4a
	.zero		1
	.zero		1


	//----- nvinfo : EIATTR_EXIT_INSTR_OFFSETS
	.align		4
        /*0058*/ 	.byte	0x04, 0x1c
        /*005a*/ 	.short	(.L_61 - .L_60)


	//   ....[0]....
.L_60:
        /*005c*/ 	.word	0x00000070


	//   ....[1]....
        /*0060*/ 	.word	0x00000130


	//----- nvinfo : EIATTR_CBANK_PARAM_SIZE
	.align		4
.L_61:
        /*0064*/ 	.byte	0x03, 0x19
        /*0066*/ 	.short	0x001c


	//----- nvinfo : EIATTR_PARAM_CBANK
	.align		4
        /*0068*/ 	.byte	0x04, 0x0a
        /*006a*/ 	.short	(.L_63 - .L_62)
	.align		4
.L_62:
        /*006c*/ 	.word	index@(.nv.constant0._Z10addVectorsPiS_S_i)
        /*0070*/ 	.short	0x0380
        /*0072*/ 	.short	0x001c


	//----- nvinfo : EIATTR_SW_WAR
	.align		4
.L_63:
        /*0074*/ 	.byte	0x04, 0x36
        /*0076*/ 	.short	(.L_65 - .L_64)
.L_64:
        /*0078*/ 	.word	0x00000008
.L_65:


//--------------------- .nv.callgraph             --------------------------
	.section	.nv.callgraph,"",@"SHT_CUDA_CALLGRAPH"
	.align	4
	.sectionentsize	8
	.align		4
        /*0000*/ 	.word	0x00000000
	.align		4
        /*0004*/ 	.word	0xffffffff
	.align		4
        /*0008*/ 	.word	0x00000000
	.align		4
        /*000c*/ 	.word	0xfffffffe
	.align		4
        /*0010*/ 	.word	0x00000000
	.align		4
        /*0014*/ 	.word	0xfffffffd
	.align		4
        /*0018*/ 	.word	0x00000000
	.align		4
        /*001c*/ 	.word	0xfffffffc


//--------------------- .text._Z19addVectors_NThreadsPiS_S_i --------------------------
	.section	.text._Z19addVectors_NThreadsPiS_S_i,"ax",@progbits
	.align	128
        .global         _Z19addVectors_NThreadsPiS_S_i
        .type           _Z19addVectors_NThreadsPiS_S_i,@function
        .size           _Z19addVectors_NThreadsPiS_S_i,(.L_x_3 - _Z19addVectors_NThreadsPiS_S_i)
        .other          _Z19addVectors_NThreadsPiS_S_i,@"STO_CUDA_ENTRY STV_DEFAULT"
_Z19addVectors_NThreadsPiS_S_i:
.text._Z19addVectors_NThreadsPiS_S_i:
[----:B------:R-:W-:Y:S01]  /*0000*/  LDC R1, c[0x0][0x37c] ;  /* 0x0000df00ff017b82 */ /* 0x000fe20000000800 */
[----:B------:R-:W0:Y:S01]  /*0010*/  S2R R9, SR_CTAID.X ;  /* 0x0000000000097919 */ /* 0x000e220000002500 */
[----:B------:R-:W0:Y:S02]  /*0020*/  LDCU UR4, c[0x0][0x398] ;  /* 0x00007300ff0477ac */ /* 0x000e240008000800 */
[----:B0-----:R-:W-:-:S13]  /*0030*/  ISETP.GE.AND P0, PT, R9, UR4, PT ;  /* 0x0000000409007c0c */ /* 0x001fda000bf06270 */
[----:B------:R-:W-:Y:S05]  /*0040*/  @P0 EXIT ;  /* 0x000000000000094d */ /* 0x000fea0003800000 */
[----:B------:R-:W0:Y:S01]  /*0050*/  LDC.64 R2, c[0x0][0x380] ;  /* 0x0000e000ff027b82 */ /* 0x000e220000000a00 */
[----:B------:R-:W1:Y:S07]  /*0060*/  LDCU.64 UR4, c[0x0][0x358] ;  /* 0x00006b00ff0477ac */ /* 0x000e6e0008000a00 */
[----:B------:R-:W2:Y:S08]  /*0070*/  LDC.64 R4, c[0x0][0x388] ;  /* 0x0000e200ff047b82 */ /* 0x000eb00000000a00 */
[----:B------:R-:W3:Y:S01]  /*0080*/  LDC.64 R6, c[0x0][0x390] ;  /* 0x0000e400ff067b82 */ /* 0x000ee20000000a00 */
[----:B0-----:R-:W-:-:S06]  /*0090*/  IMAD.WIDE.U32 R2, R9, 0x4, R2 ;  /* 0x0000000409027825 */ /* 0x001fcc00078e0002 */
[----:B-1----:R-:W4:Y:S01]  /*00a0*/  LDG.E R2, desc[UR4][R2.64] ;  /* 0x0000000402027981 */ /* 0x002f22000c1e1900 */
[----:B--2---:R-:W-:-:S06]  /*00b0*/  IMAD.WIDE.U32 R4, R9, 0x4, R4 ;  /* 0x0000000409047825 */ /* 0x004fcc00078e0004 */
[----:B------:R-:W4:Y:S01]  /*00c0*/  LDG.E R5, desc[UR4][R4.64] ;  /* 0x0000000404057981 */ /* 0x000f22000c1e1900 */
[----:B---3--:R-:W-:Y:S01]  /*00d0*/  IMAD.WIDE.U32 R6, R9, 0x4, R6 ;  /* 0x0000000409067825 */ /* 0x008fe200078e0006 */
[----:B----4-:R-:W-:-:S05]  /*00e0*/  IADD3 R9, PT, PT, R2, R5, RZ ;  /* 0x0000000502097210 */ /* 0x010fca0007ffe0ff */
[----:B------:R-:W-:Y:S01]  /*00f0*/  STG.E desc[UR4][R6.64], R9 ;  /* 0x0000000906007986 */ /* 0x000fe2000c101904 */
[----:B------:R-:W-:Y:S05]  /*0100*/  EXIT ;  /* 0x000000000000794d */ /* 0x000fea0003800000 */
.L_x_0:
[----:B------:R-:W-:-:S00]  /*0110*/  BRA `(.L_x_0) ;  /* 0xfffffffc00fc7947 */ /* 0x000fc0000383ffff */
[----:B------:R-:W-:-:S00]  /*0120*/  NOP ;  /* 0x0000000000007918 */ /* 0x000fc00000000000 */
        /* <DEDUP_REMOVED lines=13> */
.L_x_3:


//--------------------- .text._Z23addVectors_BlockSizeAsNPiS_S_i --------------------------
	.section	.text._Z23addVectors_BlockSizeAsNPiS_S_i,"ax",@progbits
	.align	128
        .global         _Z23addVectors_BlockSizeAsNPiS_S_i
        .type           _Z23addVectors_BlockSizeAsNPiS_S_i,@function
        .size           _Z23addVectors_BlockSizeAsNPiS_S_i,(.L_x_4 - _Z23addVectors_BlockSizeAsNPiS_S_i)
        .other          _Z23addVectors_BlockSizeAsNPiS_S_i,@"STO_CUDA_ENTRY STV_DEFAULT"
_Z23addVectors_BlockSizeAsNPiS_S_i:
.text._Z23addVectors_BlockSizeAsNPiS_S_i:
[----:B------:R-:W-:Y:S01]  /*0000*/  LDC R1, c[0x0][0x37c] ;  /* 0x0000df00ff017b82 */ /* 0x000fe20000000800 */
[----:B------:R-:W0:Y:S01]  /*0010*/  S2R R9, SR_TID.X ;  /* 0x0000000000097919 */ /* 0x000e220000002100 */
        /* <DEDUP_REMOVED lines=15> */
.L_x_1:
        /* <DEDUP_REMOVED lines=15> */
.L_x_4:


//--------------------- .text._Z10addVectorsPiS_S_i --------------------------
	.section	.text._Z10addVectorsPiS_S_i,"ax",@progbits
	.align	128
        .global         _Z10addVectorsPiS_S_i
        .type           _Z10addVectorsPiS_S_i,@function
        .size           _Z10addVectorsPiS_S_i,(.L_x_5 - _Z10addVectorsPiS_S_i)
        .other          _Z10addVectorsPiS_S_i,@"STO_CUDA_ENTRY STV_DEFAULT"
_Z10addVectorsPiS_S_i:
.text._Z10addVectorsPiS_S_i:
[----:B------:R-:W-:Y:S01]  /*0000*/  LDC R1, c[0x0][0x37c] ;  /* 0x0000df00ff017b82 */ /* 0x000fe20000000800 */
[----:B------:R-:W0:Y:S07]  /*0010*/  S2R R0, SR_TID.X ;  /* 0x0000000000007919 */ /* 0x000e2e0000002100 */
[----:B------:R-:W0:Y:S01]  /*0020*/  S2UR UR4, SR_CTAID.X ;  /* 0x00000000000479c3 */ /* 0x000e220000002500 */
[----:B------:R-:W1:Y:S07]  /*0030*/  LDCU UR5, c[0x0][0x398] ;  /* 0x00007300ff0577ac */ /* 0x000e6e0008000800 */
[----:B------:R-:W0:Y:S02]  /*0040*/  LDC R9, c[0x0][0x360] ;  /* 0x0000d800ff097b82 */ /* 0x000e240000000800 */
[----:B0-----:R-:W-:-:S05]  /*0050*/  IMAD R9, R9, UR4, R0 ;  /* 0x0000000409097c24 */ /* 0x001fca000f8e0200 */
[----:B-1----:R-:W-:-:S13]  /*0060*/  ISETP.GE.AND P0, PT, R9, UR5, PT ;  /* 0x0000000509007c0c */ /* 0x002fda000bf06270 */
[----:B------:R-:W-:Y:S05]  /*0070*/  @P0 EXIT ;  /* 0x000000000000094d */ /* 0x000fea0003800000 */
[----:B------:R-:W0:Y:S01]  /*0080*/  LDC.64 R2, c[0x0][0x380] ;  /* 0x0000e000ff027b82 */ /* 0x000e220000000a00 */
[----:B------:R-:W1:Y:S07]  /*0090*/  LDCU.64 UR4, c[0x0][0x358] ;  /* 0x00006b00ff0477ac */ /* 0x000e6e0008000a00 */
[----:B------:R-:W2:Y:S08]  /*00a0*/  LDC.64 R4, c[0x0][0x388] ;  /* 0x0000e200ff047b82 */ /* 0x000eb00000000a00 */
[----:B------:R-:W3:Y:S01]  /*00b0*/  LDC.64 R6, c[0x0][0x390] ;  /* 0x0000e400ff067b82 */ /* 0x000ee20000000a00 */
[----:B0-----:R-:W-:-:S06]  /*00c0*/  IMAD.WIDE R2, R9, 0x4, R2 ;  /* 0x0000000409027825 */ /* 0x001fcc00078e0202 */
[----:B-1----:R-:W4:Y:S01]  /*00d0*/  LDG.E R2, desc[UR4][R2.64] ;  /* 0x0000000402027981 */ /* 0x002f22000c1e1900 */
[----:B--2---:R-:W-:-:S06]  /*00e0*/  IMAD.WIDE R4, R9, 0x4, R4 ;  /* 0x0000000409047825 */ /* 0x004fcc00078e0204 */
[----:B------:R-:W4:Y:S01]  /*00f0*/  LDG.E R5, desc[UR4][R4.64] ;  /* 0x0000000404057981 */ /* 0x000f22000c1e1900 */
[----:B---3--:R-:W-:Y:S01]  /*0100*/  IMAD.WIDE R6, R9, 0x4, R6 ;  /* 0x0000000409067825 */ /* 0x008fe200078e0206 */
[----:B----4-:R-:W-:-:S05]  /*0110*/  IADD3 R9, PT, PT, R2, R5, RZ ;  /* 0x0000000502097210 */ /* 0x010fca0007ffe0ff */
[----:B------:R-:W-:Y:S01]  /*0120*/  STG.E desc[UR4][R6.64], R9 ;  /* 0x0000000906007986 */ /* 0x000fe2000c101904 */
[----:B------:R-:W-:Y:S05]  /*0130*/  EXIT ;  /* 0x000000000000794d */ /* 0x000fea0003800000 */
.L_x_2:
        /* <DEDUP_REMOVED lines=12> */
.L_x_5:


//--------------------- .nv.shared.reserved.0     --------------------------
	.section	.nv.shared.reserved.0,"aw",@nobits
	.weak		__nv_reservedSMEM_offset_0_alias
	.size		__nv_reservedSMEM_offset_0_alias, 0, 64
	.other		__nv_reservedSMEM_offset_0_alias,@"STO_CUDA_RESERVED_SHARED STV_DEFAULT"
__nv_reservedSMEM_offset_0_alias:
	.zero		0
	.zero		64


//--------------------- .nv.constant0._Z19addVectors_NThreadsPiS_S_i --------------------------
	.section	.nv.constant0._Z19addVectors_NThreadsPiS_S_i,"a",@progbits
	.sectionflags	@""
	.align	4
.nv.constant0._Z19addVectors_NThreadsPiS_S_i:
	.zero		924


//--------------------- .nv.constant0._Z23addVectors_BlockSizeAsNPiS_S_i --------------------------
	.section	.nv.constant0._Z23addVectors_BlockSizeAsNPiS_S_i,"a",@progbits
	.sectionflags	@""
	.align	4
.nv.constant0._Z23addVectors_BlockSizeAsNPiS_S_i:
	.zero		924


//--------------------- .nv.constant0._Z10addVectorsPiS_S_i --------------------------
	.section	.nv.constant0._Z10addVectorsPiS_S_i,"a",@progbits
	.sectionflags	@""
	.align	4
.nv.constant0._Z10addVectorsPiS_S_i:
	.zero		924


//--------------------- SYMBOLS --------------------------

	.type		.nv.reservedSmem.offset0,@object
	.size		.nv.reservedSmem.offset0,0x4
